	.headerflags	@"EF_CUDA_TEXMODE_UNIFIED EF_CUDA_64BIT_ADDRESS EF_CUDA_ACCELERATORS EF_CUDA_SM90 EF_CUDA_VIRTUAL_SM(EF_CUDA_SM90)"
	.elftype	@"ET_EXEC"


//--------------------- .nv.info                  --------------------------
	.section	.nv.info,"",@"SHT_CUDA_INFO"
	.align	4


	//----- nvinfo : EIATTR_REGCOUNT
	.align		4
        /*0000*/ 	.byte	0x04, 0x2f
        /*0002*/ 	.short	(.L_2 - .L_1)
	.align		4
.L_1:
        /*0004*/ 	.word	index@(triton_per_fused__native_batch_norm_legit_add_convolution_5)
        /*0008*/ 	.word	0x00000020


	//----- nvinfo : EIATTR_MIN_STACK_SIZE
	.align		4
.L_2:
        /*000c*/ 	.byte	0x04, 0x12
        /*000e*/ 	.short	(.L_4 - .L_3)
	.align		4
.L_3:
        /*0010*/ 	.word	index@(triton_per_fused__native_batch_norm_legit_add_convolution_5)
        /*0014*/ 	.word	0x00000000


	//----- nvinfo : EIATTR_FRAME_SIZE
	.align		4
.L_4:
        /*0018*/ 	.byte	0x04, 0x11
        /*001a*/ 	.short	(.L_6 - .L_5)
	.align		4
.L_5:
        /*001c*/ 	.word	index@(triton_per_fused__native_batch_norm_legit_add_convolution_5)
        /*0020*/ 	.word	0x00000000


	//----- nvinfo : EIATTR_MIN_STACK_SIZE
	.align		4
.L_6:
        /*0024*/ 	.byte	0x04, 0x12
        /*0026*/ 	.short	(.L_8 - .L_7)
	.align		4
.L_7:
        /*0028*/ 	.word	index@(triton_per_fused__native_batch_norm_legit_add_convolution_5)
        /*002c*/ 	.word	0x00000000
.L_8:


//--------------------- .nv.info.triton_per_fused__native_batch_norm_legit_add_convolution_5 --------------------------
	.section	.nv.info.triton_per_fused__native_batch_norm_legit_add_convolution_5,"",@"SHT_CUDA_INFO"
	.sectionflags	@""
	.align	4


	//----- nvinfo : EIATTR_CUDA_API_VERSION
	.align		4
        /*0000*/ 	.byte	0x04, 0x37
        /*0002*/ 	.short	(.L_10 - .L_9)
.L_9:
        /*0004*/ 	.word	0x0000007c


	//----- nvinfo : EIATTR_KPARAM_INFO
	.align		4
.L_10:
        /*0008*/ 	.byte	0x04, 0x17
        /*000a*/ 	.short	(.L_12 - .L_11)
.L_11:
        /*000c*/ 	.word	0x00000000
        /*0010*/ 	.short	0x000a
        /*0012*/ 	.short	0x004c
        /*0014*/ 	.byte	0x00, 0xf0, 0x11, 0x00


	//----- nvinfo : EIATTR_KPARAM_INFO
	.align		4
.L_12:
        /*0018*/ 	.byte	0x04, 0x17
        /*001a*/ 	.short	(.L_14 - .L_13)
.L_13:
        /*001c*/ 	.word	0x00000000
        /*0020*/ 	.short	0x0009
        /*0022*/ 	.short	0x0048
        /*0024*/ 	.byte	0x00, 0xf0, 0x11, 0x00


	//----- nvinfo : EIATTR_KPARAM_INFO
	.align		4
.L_14:
        /*0028*/ 	.byte	0x04, 0x17
        /*002a*/ 	.short	(.L_16 - .L_15)
.L_15:
        /*002c*/ 	.word	0x00000000
        /*0030*/ 	.short	0x0008
        /*0032*/ 	.short	0x0040
        /*0034*/ 	.byte	0x00, 0xf4, 0x21, 0x00


	//----- nvinfo : EIATTR_KPARAM_INFO
	.align		4
.L_16:
        /*0038*/ 	.byte	0x04, 0x17
        /*003a*/ 	.short	(.L_18 - .L_17)
.L_17:
        /*003c*/ 	.word	0x00000000
        /*0040*/ 	.short	0x0007
        /*0042*/ 	.short	0x0038
        /*0044*/ 	.byte	0x00, 0xf4, 0x21, 0x00


	//----- nvinfo : EIATTR_KPARAM_INFO
	.align		4
.L_18:
        /*0048*/ 	.byte	0x04, 0x17
        /*004a*/ 	.short	(.L_20 - .L_19)
.L_19:
        /*004c*/ 	.word	0x00000000
        /*0050*/ 	.short	0x0006
        /*0052*/ 	.short	0x0030
        /*0054*/ 	.byte	0x00, 0xf4, 0x21, 0x00


	//----- nvinfo : EIATTR_KPARAM_INFO
	.align		4
.L_20:
        /*0058*/ 	.byte	0x04, 0x17
        /*005a*/ 	.short	(.L_22 - .L_21)
.L_21:
        /*005c*/ 	.word	0x00000000
        /*0060*/ 	.short	0x0005
        /*0062*/ 	.short	0x0028
        /*0064*/ 	.byte	0x00, 0xf4, 0x21, 0x00


	//----- nvinfo : EIATTR_KPARAM_INFO
	.align		4
.L_22:
        /*0068*/ 	.byte	0x04, 0x17
        /*006a*/ 	.short	(.L_24 - .L_23)
.L_23:
        /*006c*/ 	.word	0x00000000
        /*0070*/ 	.short	0x0004
        /*0072*/ 	.short	0x0020
        /*0074*/ 	.byte	0x00, 0xf4, 0x21, 0x00


	//----- nvinfo : EIATTR_KPARAM_INFO
	.align		4
.L_24:
        /*0078*/ 	.byte	0x04, 0x17
        /*007a*/ 	.short	(.L_26 - .L_25)
.L_25:
        /*007c*/ 	.word	0x00000000
        /*0080*/ 	.short	0x0003
        /*0082*/ 	.short	0x0018
        /*0084*/ 	.byte	0x00, 0xf4, 0x21, 0x00


	//----- nvinfo : EIATTR_KPARAM_INFO
	.align		4
.L_26:
        /*0088*/ 	.byte	0x04, 0x17
        /*008a*/ 	.short	(.L_28 - .L_27)
.L_27:
        /*008c*/ 	.word	0x00000000
        /*0090*/ 	.short	0x0002
        /*0092*/ 	.short	0x0010
        /*0094*/ 	.byte	0x00, 0xf4, 0x21, 0x00


	//----- nvinfo : EIATTR_KPARAM_INFO
	.align		4
.L_28:
        /*0098*/ 	.byte	0x04, 0x17
        /*009a*/ 	.short	(.L_30 - .L_29)
.L_29:
        /*009c*/ 	.word	0x00000000
        /*00a0*/ 	.short	0x0001
        /*00a2*/ 	.short	0x0008
        /*00a4*/ 	.byte	0x00, 0xf4, 0x21, 0x00


	//----- nvinfo : EIATTR_KPARAM_INFO
	.align		4
.L_30:
        /*00a8*/ 	.byte	0x04, 0x17
        /*00aa*/ 	.short	(.L_32 - .L_31)
.L_31:
        /*00ac*/ 	.word	0x00000000
        /*00b0*/ 	.short	0x0000
        /*00b2*/ 	.short	0x0000
        /*00b4*/ 	.byte	0x00, 0xf4, 0x21, 0x00


	//----- nvinfo : EIATTR_SPARSE_MMA_MASK
	.align		4
.L_32:
        /*00b8*/ 	.byte	0x03, 0x50
        /*00ba*/ 	.short	0x0000


	//----- nvinfo : EIATTR_MAXREG_COUNT
	.align		4
        /*00bc*/ 	.byte	0x03, 0x1b
        /*00be*/ 	.short	0x00ff


	//----- nvinfo : EIATTR_COOP_GROUP_MASK_REGIDS
	.align		4
        /*00c0*/ 	.byte	0x04, 0x29
        /*00c2*/ 	.short	(.L_34 - .L_33)


	//   ....[0]....
.L_33:
        /*00c4*/ 	.word	0xffffffff


	//   ....[1]....
        /*00c8*/ 	.word	0xffffffff


	//   ....[2]....
        /*00cc*/ 	.word	0xffffffff


	//   ....[3]....
        /*00d0*/ 	.word	0xffffffff


	//   ....[4]....
        /*00d4*/ 	.word	0xffffffff


	//   ....[5]....
        /*00d8*/ 	.word	0xffffffff


	//----- nvinfo : EIATTR_COOP_GROUP_INSTR_OFFSETS
	.align		4
.L_34:
        /*00dc*/ 	.byte	0x04, 0x28
        /*00de*/ 	.short	(.L_36 - .L_35)


	//   ....[0]....
.L_35:
        /*00e0*/ 	.word	0x00000320


	//   ....[1]....
        /*00e4*/ 	.word	0x00000340


	//   ....[2]....
        /*00e8*/ 	.word	0x00000360


	//   ....[3]....
        /*00ec*/ 	.word	0x000003d0


	//   ....[4]....
        /*00f0*/ 	.word	0x00000400


	//   ....[5]....
        /*00f4*/ 	.word	0x00000490


	//----- nvinfo : EIATTR_EXIT_INSTR_OFFSETS
	.align		4
.L_36:
        /*00f8*/ 	.byte	0x04, 0x1c
        /*00fa*/ 	.short	(.L_38 - .L_37)


	//   ....[0]....
.L_37:
        /*00fc*/ 	.word	0x00000690


	//   ....[1]....
        /*0100*/ 	.word	0x000006c0


	//----- nvinfo : EIATTR_REQNTID
	.align		4
.L_38:
        /*0104*/ 	.byte	0x04, 0x10
        /*0106*/ 	.short	(.L_40 - .L_39)
.L_39:
        /*0108*/ 	.word	0x00000040
        /*010c*/ 	.word	0x00000001
        /*0110*/ 	.word	0x00000001


	//----- nvinfo : EIATTR_CBANK_PARAM_SIZE
	.align		4
.L_40:
        /*0114*/ 	.byte	0x03, 0x19
        /*0116*/ 	.short	0x0050


	//----- nvinfo : EIATTR_PARAM_CBANK
	.align		4
        /*0118*/ 	.byte	0x04, 0x0a
        /*011a*/ 	.short	(.L_42 - .L_41)
	.align		4
.L_41:
        /*011c*/ 	.word	index@(.nv.constant0.triton_per_fused__native_batch_norm_legit_add_convolution_5)
        /*0120*/ 	.short	0x0210
        /*0122*/ 	.short	0x0050


	//----- nvinfo : EIATTR_SW_WAR
	.align		4
.L_42:
        /*0124*/ 	.byte	0x04, 0x36
        /*0126*/ 	.short	(.L_44 - .L_43)
.L_43:
        /*0128*/ 	.word	0x00000008
.L_44:


//--------------------- .nv.callgraph             --------------------------
	.section	.nv.callgraph,"",@"SHT_CUDA_CALLGRAPH"
	.align	4
	.sectionentsize	8
	.align		4
        /*0000*/ 	.word	0x00000000
	.align		4
        /*0004*/ 	.word	0xffffffff
	.align		4
        /*0008*/ 	.word	0x00000000
	.align		4
        /*000c*/ 	.word	0xfffffffe
	.align		4
        /*0010*/ 	.word	0x00000000
	.align		4
        /*0014*/ 	.word	0xfffffffd
	.align		4
        /*0018*/ 	.word	0x00000000
	.align		4
        /*001c*/ 	.word	0xfffffffc


//--------------------- .nv.constant4             --------------------------
	.section	.nv.constant4,"a",@progbits
	.align	8
	.align		8
.nv.constant4:
        /*0000*/ 	.dword	_$_str


//--------------------- .text.triton_per_fused__native_batch_norm_legit_add_convolution_5 --------------------------
	.section	.text.triton_per_fused__native_batch_norm_legit_add_convolution_5,"ax",@progbits
	.sectionflags	@"SHF_BARRIERS=1"
	.align	128
        .global         triton_per_fused__native_batch_norm_legit_add_convolution_5
        .type           triton_per_fused__native_batch_norm_legit_add_convolution_5,@function
        .size           triton_per_fused__native_batch_norm_legit_add_convolution_5,(.L_x_1 - triton_per_fused__native_batch_norm_legit_add_convolution_5)
        .other          triton_per_fused__native_batch_norm_legit_add_convolution_5,@"STO_CUDA_ENTRY STV_DEFAULT"
triton_per_fused__native_batch_norm_legit_add_convolution_5:
.text.triton_per_fused__native_batch_norm_legit_add_convolution_5:
[----:B------:R-:W0:Y:S01]  /*0000*/  LDC R1, c[0x0][0x28] ;  /* 0x00000a00ff017b82 */ /* 0x000e220000000800 */
[----:B------:R-:W1:Y:S07]  /*0010*/  S2R R11, SR_TID.X ;  /* 0x00000000000b7919 */ /* 0x000e6e0000002100 */
[----:B------:R-:W2:Y:S01]  /*0020*/  LDC.64 R2, c[0x0][0x210] ;  /* 0x00008400ff027b82 */ /* 0x000ea20000000a00 */
[----:B------:R-:W-:Y:S01]  /*0030*/  ULDC.64 UR6, c[0x0][0x208] ;  /* 0x0000820000067ab9 */ /* 0x000fe20000000a00 */
[----:B------:R-:W-:Y:S01]  /*0040*/  CS2R R16, SRZ ;  /* 0x0000000000107805 */ /* 0x000fe2000001ff00 */
[----:B------:R-:W3:Y:S05]  /*0050*/  S2R R6, SR_CTAID.X ;  /* 0x0000000000067919 */ /* 0x000eea0000002500 */
[----:B------:R-:W4:Y:S08]  /*0060*/  LDC.64 R4, c[0x0][0x218] ;  /* 0x00008600ff047b82 */ /* 0x000f300000000a00 */
[----:B------:R-:W5:Y:S08]  /*0070*/  LDC.64 R24, c[0x0][0x230] ;  /* 0x00008c00ff187b82 */ /* 0x000f700000000a00 */
[----:B------:R-:W5:Y:S01]  /*0080*/  LDC.64 R20, c[0x0][0x220] ;  /* 0x00008800ff147b82 */ /* 0x000f620000000a00 */
[----:B-1----:R-:W-:-:S07]  /*0090*/  SHF.R.U32.HI R13, RZ, 0x3, R11 ;  /* 0x00000003ff0d7819 */ /* 0x002fce000001160b */
[----:B------:R-:W1:Y:S01]  /*00a0*/  LDC.64 R14, c[0x0][0x238] ;  /* 0x00008e00ff0e7b82 */ /* 0x000e620000000a00 */
[----:B---3--:R-:W-:Y:S02]  /*00b0*/  SHF.L.U32 R0, R6, 0x3, RZ ;  /* 0x0000000306007819 */ /* 0x008fe400000006ff */
[----:B------:R-:W-:Y:S02]  /*00c0*/  SGXT.U32 R13, R13, 0x3 ;  /* 0x000000030d0d781a */ /* 0x000fe40000000000 */
[----:B------:R-:W-:Y:S02]  /*00d0*/  SHF.R.S32.HI R8, RZ, 0x1c, R6 ;  /* 0x0000001cff087819 */ /* 0x000fe40000011406 */
[----:B------:R-:W-:Y:S02]  /*00e0*/  SHF.L.U32 R6, R11, 0x1, RZ ;  /* 0x000000010b067819 */ /* 0x000fe400000006ff */
[----:B------:R-:W-:Y:S02]  /*00f0*/  LOP3.LUT R19, R0, R13, RZ, 0xfc, !PT ;  /* 0x0000000d00137212 */ /* 0x000fe400078efcff */
[----:B------:R-:W-:-:S02]  /*0100*/  SGXT R8, R8, 0x1 ;  /* 0x000000010808781a */ /* 0x000fc40000000200 */
[----:B------:R-:W-:Y:S02]  /*0110*/  LOP3.LUT R6, R6, 0xe, RZ, 0xc0, !PT ;  /* 0x0000000e06067812 */ /* 0x000fe400078ec0ff */
[C---:B------:R-:W-:Y:S02]  /*0120*/  ISETP.GE.AND P1, PT, R19.reuse, 0x10, PT ;  /* 0x000000101300780c */ /* 0x040fe40003f26270 */
[----:B------:R-:W-:Y:S02]  /*0130*/  LEA.HI R8, R8, R19, RZ, 0x2 ;  /* 0x0000001308087211 */ /* 0x000fe400078f10ff */
[----:B------:R-:W-:Y:S02]  /*0140*/  LEA R10, R19, R6, 0x4 ;  /* 0x00000006130a7211 */ /* 0x000fe400078e20ff */
[----:B------:R-:W-:Y:S02]  /*0150*/  LOP3.LUT R6, R8, 0xfffffffc, RZ, 0xc0, !PT ;  /* 0xfffffffc08067812 */ /* 0x000fe400078ec0ff */
[----:B------:R-:W-:Y:S01]  /*0160*/  CS2R R8, SRZ ;  /* 0x0000000000087805 */ /* 0x000fe2000001ff00 */
[----:B--2---:R-:W-:Y:S01]  /*0170*/  IMAD.WIDE R2, R10, 0x4, R2 ;  /* 0x000000040a027825 */ /* 0x004fe200078e0202 */
[----:B------:R-:W-:-:S02]  /*0180*/  IADD3 R23, R19, -R6, RZ ;  /* 0x8000000613177210 */ /* 0x000fc40007ffe0ff */
[----:B------:R-:W2:Y:S02]  /*0190*/  LDC.64 R6, c[0x0][0x228] ;  /* 0x00008a00ff067b82 */ /* 0x000ea40000000a00 */
[----:B------:R-:W3:Y:S01]  /*01a0*/  @!P1 LDG.E.64 R8, desc[UR6][R2.64] ;  /* 0x0000000602089981 */ /* 0x000ee2000c1e1b00 */
[----:B----4-:R-:W-:-:S05]  /*01b0*/  IMAD.WIDE R22, R23, 0x4, R4 ;  /* 0x0000000417167825 */ /* 0x010fca00078e0204 */
[----:B------:R4:W4:Y:S01]  /*01c0*/  @!P1 LDG.E.EL R17, desc[UR6][R22.64] ;  /* 0x0000000616119981 */ /* 0x000922000c2e1900 */
[----:B-----5:R-:W-:Y:S01]  /*01d0*/  IMAD.WIDE R24, R19, 0x4, R24 ;  /* 0x0000000413187825 */ /* 0x020fe200078e0218 */
[----:B------:R-:W-:-:S04]  /*01e0*/  CS2R R4, SRZ ;  /* 0x0000000000047805 */ /* 0x000fc8000001ff00 */
[----:B------:R-:W5:Y:S01]  /*01f0*/  @!P1 LDG.E.EL R16, desc[UR6][R24.64] ;  /* 0x0000000618109981 */ /* 0x000f62000c2e1900 */
[----:B0-----:R-:W-:Y:S01]  /*0200*/  IMAD.WIDE R20, R10, 0x4, R20 ;  /* 0x000000040a147825 */ /* 0x001fe200078e0214 */
[----:B------:R-:W-:-:S04]  /*0210*/  HFMA2.MMA R12, -RZ, RZ, 0, 0 ;  /* 0x00000000ff0c7435 */ /* 0x000fc800000001ff */
[----:B------:R0:W5:Y:S01]  /*0220*/  @!P1 LDG.E.64 R4, desc[UR6][R20.64] ;  /* 0x0000000614049981 */ /* 0x000162000c1e1b00 */
[----:B-1----:R-:W-:-:S04]  /*0230*/  IMAD.WIDE R14, R10, 0x4, R14 ;  /* 0x000000040a0e7825 */ /* 0x002fc800078e020e */
[----:B--2---:R-:W-:Y:S01]  /*0240*/  IMAD.WIDE R18, R19, 0x4, R6 ;  /* 0x0000000413127825 */ /* 0x004fe200078e0206 */
[----:B------:R-:W-:-:S04]  /*0250*/  CS2R R6, SRZ ;  /* 0x0000000000067805 */ /* 0x000fc8000001ff00 */
[----:B------:R1:W2:Y:S04]  /*0260*/  @!P1 LDG.E.EL R12, desc[UR6][R18.64] ;  /* 0x00000006120c9981 */ /* 0x0002a8000c2e1900 */
[----:B------:R0:W2:Y:S01]  /*0270*/  @!P1 LDG.E.64 R6, desc[UR6][R14.64] ;  /* 0x000000060e069981 */ /* 0x0000a2000c1e1b00 */
[----:B------:R-:W0:Y:S01]  /*0280*/  S2UR UR5, SR_CgaCtaId ;  /* 0x00000000000579c3 */ /* 0x000e220000008800 */
[----:B------:R-:W-:Y:S02]  /*0290*/  UMOV UR4, 0x400 ;  /* 0x0000040000047882 */ /* 0x000fe40000000000 */
[----:B0-----:R-:W-:-:S06]  /*02a0*/  UPRMT UR4, UR5, 0x654, UR4 ;  /* 0x0000065405047896 */ /* 0x001fcc0008000004 */
[----:B------:R-:W-:Y:S02]  /*02b0*/  LEA R27, R13, UR4, 0x2 ;  /* 0x000000040d1b7c11 */ /* 0x000fe4000f8e10ff */
[----:B---3--:R-:W-:Y:S02]  /*02c0*/  SEL R8, R8, RZ, !P1 ;  /* 0x000000ff08087207 */ /* 0x008fe40004800000 */
[----:B----4-:R-:W-:-:S03]  /*02d0*/  SEL R22, R9, RZ, !P1 ;  /* 0x000000ff09167207 */ /* 0x010fc60004800000 */
[--C-:B------:R-:W-:Y:S02]  /*02e0*/  FADD R8, R8, R17.reuse ;  /* 0x0000001108087221 */ /* 0x100fe40000000000 */
[----:B------:R-:W-:-:S04]  /*02f0*/  FADD R9, R22, R17 ;  /* 0x0000001116097221 */ /* 0x000fc80000000000 */
[----:B------:R-:W-:-:S05]  /*0300*/  FADD R17, R8, R9 ;  /* 0x0000000908117221 */ /* 0x000fca0000000000 */
[----:B------:R-:W-:-:S05]  /*0310*/  FSEL R17, R17, RZ, !P1 ;  /* 0x000000ff11117208 */ /* 0x000fca0004800000 */
[----:B------:R-:W0:Y:S02]  /*0320*/  SHFL.BFLY PT, R20, R17, 0x4, 0x1f ;  /* 0x0c801f0011147f89 */ /* 0x000e2400000e0000 */
[----:B0-----:R-:W-:-:S05]  /*0330*/  FADD R22, R17, R20 ;  /* 0x0000001411167221 */ /* 0x001fca0000000000 */
[----:B------:R-:W1:Y:S02]  /*0340*/  SHFL.BFLY PT, R21, R22, 0x2, 0x1f ;  /* 0x0c401f0016157f89 */ /* 0x000e6400000e0000 */
[----:B-1----:R-:W-:-:S05]  /*0350*/  FADD R18, R22, R21 ;  /* 0x0000001516127221 */ /* 0x002fca0000000000 */
[----:B------:R-:W0:Y:S02]  /*0360*/  SHFL.BFLY PT, R15, R18, 0x1, 0x1f ;  /* 0x0c201f00120f7f89 */ /* 0x000e2400000e0000 */
[----:B0-----:R-:W-:-:S04]  /*0370*/  FADD R26, R18, R15 ;  /* 0x0000000f121a7221 */ /* 0x001fc80000000000 */
[C---:B------:R-:W-:Y:S01]  /*0380*/  FFMA R20, R26.reuse, -0.0625, R9 ;  /* 0xbd8000001a147823 */ /* 0x040fe20000000009 */
[----:B------:R-:W-:-:S03]  /*0390*/  FFMA R21, R26, -0.0625, R8 ;  /* 0xbd8000001a157823 */ /* 0x000fc60000000008 */
[----:B------:R-:W-:-:S04]  /*03a0*/  FMUL R14, R20, R20 ;  /* 0x00000014140e7220 */ /* 0x000fc80000400000 */
[----:B------:R-:W-:-:S05]  /*03b0*/  FFMA R14, R21, R21, R14 ;  /* 0x00000015150e7223 */ /* 0x000fca000000000e */
[----:B------:R-:W-:-:S05]  /*03c0*/  FSEL R15, R14, RZ, !P1 ;  /* 0x000000ff0e0f7208 */ /* 0x000fca0004800000 */
[----:B------:R-:W0:Y:S04]  /*03d0*/  SHFL.BFLY PT, R14, R15, 0x4, 0x1f ;  /* 0x0c801f000f0e7f89 */ /* 0x000e2800000e0000 */
[----:B------:R-:W-:Y:S01]  /*03e0*/  STS [R27], R26 ;  /* 0x0000001a1b007388 */ /* 0x000fe20000000800 */
[----:B0-----:R-:W-:-:S05]  /*03f0*/  FADD R17, R15, R14 ;  /* 0x0000000e0f117221 */ /* 0x001fca0000000000 */
[----:B------:R-:W0:Y:S02]  /*0400*/  SHFL.BFLY PT, R14, R17, 0x2, 0x1f ;  /* 0x0c401f00110e7f89 */ /* 0x000e2400000e0000 */
[----:B0-----:R-:W-:Y:S01]  /*0410*/  FADD R18, R17, R14 ;  /* 0x0000000e11127221 */ /* 0x001fe20000000000 */
[----:B------:R-:W-:-:S04]  /*0420*/  LOP3.LUT R14, R11, 0x7, RZ, 0xc0, !PT ;  /* 0x000000070b0e7812 */ /* 0x000fc800078ec0ff */
[----:B------:R-:W-:Y:S01]  /*0430*/  LEA R28, R14, UR4, 0x2 ;  /* 0x000000040e1c7c11 */ /* 0x000fe2000f8e10ff */
[----:B------:R-:W-:Y:S01]  /*0440*/  BAR.SYNC.DEFER_BLOCKING 0x0 ;  /* 0x0000000000007b1d */ /* 0x000fe20000010000 */
[----:B------:R-:W-:Y:S02]  /*0450*/  MOV R23, 0x3d800000 ;  /* 0x3d80000000177802 */ /* 0x000fe40000000f00 */
[----:B------:R-:W-:Y:S02]  /*0460*/  LOP3.LUT P0, RZ, R11, 0x38, RZ, 0xc0, !PT ;  /* 0x000000380bff7812 */ /* 0x000fe4000780c0ff */
[----:B-----5:R-:W-:-:S03]  /*0470*/  SEL R25, R4, RZ, !P1 ;  /* 0x000000ff04197207 */ /* 0x020fc60004800000 */
[----:B------:R-:W0:Y:S01]  /*0480*/  LDC.64 R14, c[0x0][0x240] ;  /* 0x00009000ff0e7b82 */ /* 0x000e220000000a00 */
[----:B------:R-:W1:Y:S04]  /*0490*/  SHFL.BFLY PT, R19, R18, 0x1, 0x1f ;  /* 0x0c201f0012137f89 */ /* 0x000e6800000e0000 */
[----:B------:R-:W-:Y:S01]  /*04a0*/  LDS R13, [R28] ;  /* 0x000000001c0d7984 */ /* 0x000fe20000000800 */
[----:B-1----:R-:W-:Y:S02]  /*04b0*/  FADD R29, R18, R19 ;  /* 0x00000013121d7221 */ /* 0x002fe40000000000 */
[----:B------:R-:W-:Y:S01]  /*04c0*/  BAR.SYNC.DEFER_BLOCKING 0x0 ;  /* 0x0000000000007b1d */ /* 0x000fe20000010000 */
[----:B------:R-:W-:-:S07]  /*04d0*/  FFMA R22, R16, R23, 9.9999997473787516356e-06 ;  /* 0x3727c5ac10167423 */ /* 0x000fce0000000017 */
[----:B------:R-:W1:Y:S01]  /*04e0*/  LDC.64 R16, c[0x0][0x248] ;  /* 0x00009200ff107b82 */ /* 0x000e620000000a00 */
[----:B------:R-:W-:-:S07]  /*04f0*/  LOP3.LUT R11, R0, 0x7, R11, 0xf8, !PT ;  /* 0x00000007000b7812 */ /* 0x000fce00078ef80b */
[----:B------:R-:W3:Y:S01]  /*0500*/  LDC.64 R18, c[0x0][0x250] ;  /* 0x00009400ff127b82 */ /* 0x000ee20000000a00 */
[----:B------:R-:W-:Y:S07]  /*0510*/  STS [R27], R29 ;  /* 0x0000001d1b007388 */ /* 0x000fee0000000800 */
[----:B------:R-:W-:Y:S06]  /*0520*/  BAR.SYNC.DEFER_BLOCKING 0x0 ;  /* 0x0000000000007b1d */ /* 0x000fec0000010000 */
[----:B------:R-:W4:Y:S01]  /*0530*/  LDS R24, [R28] ;  /* 0x000000001c187984 */ /* 0x000f220000000800 */
[----:B------:R-:W5:Y:S01]  /*0540*/  MUFU.RSQ R22, R22 ;  /* 0x0000001600167308 */ /* 0x000f620000001400 */
[----:B------:R-:W-:Y:S01]  /*0550*/  FFMA R26, R29, R23, 9.9999997473787516356e-06 ;  /* 0x3727c5ac1d1a7423 */ /* 0x000fe20000000017 */
[----:B------:R-:W-:-:S06]  /*0560*/  SEL R5, R5, RZ, !P1 ;  /* 0x000000ff05057207 */ /* 0x000fcc0004800000 */
[----:B------:R-:W0:Y:S01]  /*0570*/  MUFU.RSQ R4, R26 ;  /* 0x0000001a00047308 */ /* 0x000e220000001400 */
[----:B--2---:R-:W-:Y:S01]  /*0580*/  SEL R7, R7, RZ, !P1 ;  /* 0x000000ff07077207 */ /* 0x004fe20004800000 */
[----:B------:R-:W-:Y:S01]  /*0590*/  FADD R25, R25, -R12 ;  /* 0x8000000c19197221 */ /* 0x000fe20000000000 */
[C---:B------:R-:W-:Y:S01]  /*05a0*/  ISETP.LT.AND P0, PT, R11.reuse, 0x10, !P0 ;  /* 0x000000100b00780c */ /* 0x040fe20004701270 */
[----:B-1----:R-:W-:Y:S01]  /*05b0*/  IMAD.WIDE R16, R10, 0x4, R16 ;  /* 0x000000040a107825 */ /* 0x002fe200078e0210 */
[----:B------:R1:W-:Y:S03]  /*05c0*/  @!P1 STG.E.64 desc[UR6][R2.64], R8 ;  /* 0x0000000802009986 */ /* 0x0003e6000c101b06 */
[----:B---3--:R-:W-:-:S04]  /*05d0*/  IMAD.WIDE R18, R11, 0x4, R18 ;  /* 0x000000040b127825 */ /* 0x008fc800078e0212 */
[----:B----4-:R-:W-:Y:S01]  /*05e0*/  FFMA R0, R24, R23, 9.9999997473787516356e-06 ;  /* 0x3727c5ac18007423 */ /* 0x010fe20000000017 */
[----:B------:R-:W-:Y:S01]  /*05f0*/  FADD R24, R5, -R12 ;  /* 0x8000000c05187221 */ /* 0x000fe20000000000 */
[----:B------:R-:W-:-:S04]  /*0600*/  SEL R5, R6, RZ, !P1 ;  /* 0x000000ff06057207 */ /* 0x000fc80004800000 */
[----:B------:R-:W2:Y:S01]  /*0610*/  MUFU.RSQ R0, R0 ;  /* 0x0000000000007308 */ /* 0x000ea20000001400 */
[C---:B-----5:R-:W-:Y:S01]  /*0620*/  FFMA R6, R22.reuse, R25, R5 ;  /* 0x0000001916067223 */ /* 0x060fe20000000005 */
[----:B------:R-:W-:-:S03]  /*0630*/  FFMA R7, R22, R24, R7 ;  /* 0x0000001816077223 */ /* 0x000fc60000000007 */
[-C--:B0-----:R-:W-:Y:S01]  /*0640*/  FFMA R6, R21, R4.reuse, R6 ;  /* 0x0000000415067223 */ /* 0x081fe20000000006 */
[----:B------:R-:W-:Y:S01]  /*0650*/  FFMA R7, R20, R4, R7 ;  /* 0x0000000414077223 */ /* 0x000fe20000000007 */
[----:B------:R-:W-:-:S04]  /*0660*/  IMAD.WIDE R14, R11, 0x4, R14 ;  /* 0x000000040b0e7825 */ /* 0x000fc800078e020e */
[----:B------:R1:W-:Y:S04]  /*0670*/  @!P1 STG.E.64 desc[UR6][R16.64], R6 ;  /* 0x0000000610009986 */ /* 0x0003e8000c101b06 */
[----:B--2---:R1:W-:Y:S01]  /*0680*/  @P0 STG.E desc[UR6][R18.64], R0 ;  /* 0x0000000012000986 */ /* 0x0043e2000c101906 */
[----:B------:R-:W-:Y:S05]  /*0690*/  @!P0 EXIT ;  /* 0x000000000000894d */ /* 0x000fea0003800000 */
[----:B------:R-:W-:-:S05]  /*06a0*/  FMUL R13, R13, 0.0625 ;  /* 0x3d8000000d0d7820 */ /* 0x000fca0000400000 */
[----:B------:R-:W-:Y:S01]  /*06b0*/  STG.E desc[UR6][R14.64], R13 ;  /* 0x0000000d0e007986 */ /* 0x000fe2000c101906 */
[----:B------:R-:W-:Y:S05]  /*06c0*/  EXIT ;  /* 0x000000000000794d */ /* 0x000fea0003800000 */
.L_x_0:
[----:B------:R-:W-:-:S00]  /*06d0*/  BRA `(.L_x_0) ;  /* 0xfffffffc00fc7947 */ /* 0x000fc0000383ffff */
[----:B------:R-:W-:-:S00]  /*06e0*/  NOP ;  /* 0x0000000000007918 */ /* 0x000fc00000000000 */
        /* <DEDUP_REMOVED lines=9> */
.L_x_1:


//--------------------- .nv.global.init           --------------------------
	.section	.nv.global.init,"aw",@progbits
.nv.global.init:
	.type		_$_str,@object
	.size		_$_str,(.L_0 - _$_str)
_$_str:
        /*0000*/ 	.byte	0x5f, 0x5f, 0x43, 0x55, 0x44, 0x41, 0x5f, 0x46, 0x54, 0x5a, 0x00
.L_0:


//--------------------- .nv.shared.triton_per_fused__native_batch_norm_legit_add_convolution_5 --------------------------
	.section	.nv.shared.triton_per_fused__native_batch_norm_legit_add_convolution_5,"aw",@nobits
	.sectionflags	@""
	.align	16
	.zero		1024


//--------------------- .nv.constant0.triton_per_fused__native_batch_norm_legit_add_convolution_5 --------------------------
	.section	.nv.constant0.triton_per_fused__native_batch_norm_legit_add_convolution_5,"a",@progbits
	.sectionflags	@""
	.align	4
.nv.constant0.triton_per_fused__native_batch_norm_legit_add_convolution_5:
	.zero		608
